	.headerflags	@"EF_CUDA_TEXMODE_UNIFIED EF_CUDA_64BIT_ADDRESS EF_CUDA_ACCELERATORS EF_CUDA_SM90 EF_CUDA_VIRTUAL_SM(EF_CUDA_SM90)"
	.elftype	@"ET_EXEC"


//--------------------- .nv.info                  --------------------------
	.section	.nv.info,"",@"SHT_CUDA_INFO"
	.align	4


	//----- nvinfo : EIATTR_REGCOUNT
	.align		4
        /*0000*/ 	.byte	0x04, 0x2f
        /*0002*/ 	.short	(.L_3 - .L_2)
	.align		4
.L_2:
        /*0004*/ 	.word	index@(triton_poi_fused__native_batch_norm_legit_no_training_relu_41)
        /*0008*/ 	.word	0x00000012


	//----- nvinfo : EIATTR_MIN_STACK_SIZE
	.align		4
.L_3:
        /*000c*/ 	.byte	0x04, 0x12
        /*000e*/ 	.short	(.L_5 - .L_4)
	.align		4
.L_4:
        /*0010*/ 	.word	index@(triton_poi_fused__native_batch_norm_legit_no_training_relu_41)
        /*0014*/ 	.word	0x00000000


	//----- nvinfo : EIATTR_FRAME_SIZE
	.align		4
.L_5:
        /*0018*/ 	.byte	0x04, 0x11
        /*001a*/ 	.short	(.L_7 - .L_6)
	.align		4
.L_6:
        /*001c*/ 	.word	index@(triton_poi_fused__native_batch_norm_legit_no_training_relu_41)
        /*0020*/ 	.word	0x00000000


	//----- nvinfo : EIATTR_MIN_STACK_SIZE
	.align		4
.L_7:
        /*0024*/ 	.byte	0x04, 0x12
        /*0026*/ 	.short	(.L_9 - .L_8)
	.align		4
.L_8:
        /*0028*/ 	.word	index@(triton_poi_fused__native_batch_norm_legit_no_training_relu_41)
        /*002c*/ 	.word	0x00000000
.L_9:


//--------------------- .nv.info.triton_poi_fused__native_batch_norm_legit_no_training_relu_41 --------------------------
	.section	.nv.info.triton_poi_fused__native_batch_norm_legit_no_training_relu_41,"",@"SHT_CUDA_INFO"
	.sectionflags	@""
	.align	4


	//----- nvinfo : EIATTR_CUDA_API_VERSION
	.align		4
        /*0000*/ 	.byte	0x04, 0x37
        /*0002*/ 	.short	(.L_11 - .L_10)
.L_10:
        /*0004*/ 	.word	0x0000007c


	//----- nvinfo : EIATTR_KPARAM_INFO
	.align		4
.L_11:
        /*0008*/ 	.byte	0x04, 0x17
        /*000a*/ 	.short	(.L_13 - .L_12)
.L_12:
        /*000c*/ 	.word	0x00000000
        /*0010*/ 	.short	0x0006
        /*0012*/ 	.short	0x0030
        /*0014*/ 	.byte	0x00, 0xf0, 0x11, 0x00


	//----- nvinfo : EIATTR_KPARAM_INFO
	.align		4
.L_13:
        /*0018*/ 	.byte	0x04, 0x17
        /*001a*/ 	.short	(.L_15 - .L_14)
.L_14:
        /*001c*/ 	.word	0x00000000
        /*0020*/ 	.short	0x0005
        /*0022*/ 	.short	0x0028
        /*0024*/ 	.byte	0x00, 0xf4, 0x21, 0x00


	//----- nvinfo : EIATTR_KPARAM_INFO
	.align		4
.L_15:
        /*0028*/ 	.byte	0x04, 0x17
        /*002a*/ 	.short	(.L_17 - .L_16)
.L_16:
        /*002c*/ 	.word	0x00000000
        /*0030*/ 	.short	0x0004
        /*0032*/ 	.short	0x0020
        /*0034*/ 	.byte	0x00, 0xf4, 0x21, 0x00


	//----- nvinfo : EIATTR_KPARAM_INFO
	.align		4
.L_17:
        /*0038*/ 	.byte	0x04, 0x17
        /*003a*/ 	.short	(.L_19 - .L_18)
.L_18:
        /*003c*/ 	.word	0x00000000
        /*0040*/ 	.short	0x0003
        /*0042*/ 	.short	0x0018
        /*0044*/ 	.byte	0x00, 0xf4, 0x21, 0x00


	//----- nvinfo : EIATTR_KPARAM_INFO
	.align		4
.L_19:
        /*0048*/ 	.byte	0x04, 0x17
        /*004a*/ 	.short	(.L_21 - .L_20)
.L_20:
        /*004c*/ 	.word	0x00000000
        /*0050*/ 	.short	0x0002
        /*0052*/ 	.short	0x0010
        /*0054*/ 	.byte	0x00, 0xf4, 0x21, 0x00


	//----- nvinfo : EIATTR_KPARAM_INFO
	.align		4
.L_21:
        /*0058*/ 	.byte	0x04, 0x17
        /*005a*/ 	.short	(.L_23 - .L_22)
.L_22:
        /*005c*/ 	.word	0x00000000
        /*0060*/ 	.short	0x0001
        /*0062*/ 	.short	0x0008
        /*0064*/ 	.byte	0x00, 0xf4, 0x21, 0x00


	//----- nvinfo : EIATTR_KPARAM_INFO
	.align		4
.L_23:
        /*0068*/ 	.byte	0x04, 0x17
        /*006a*/ 	.short	(.L_25 - .L_24)
.L_24:
        /*006c*/ 	.word	0x00000000
        /*0070*/ 	.short	0x0000
        /*0072*/ 	.short	0x0000
        /*0074*/ 	.byte	0x00, 0xf4, 0x21, 0x00


	//----- nvinfo : EIATTR_SPARSE_MMA_MASK
	.align		4
.L_25:
        /*0078*/ 	.byte	0x03, 0x50
        /*007a*/ 	.short	0x0000


	//----- nvinfo : EIATTR_MAXREG_COUNT
	.align		4
        /*007c*/ 	.byte	0x03, 0x1b
        /*007e*/ 	.short	0x00ff


	//----- nvinfo : EIATTR_EXIT_INSTR_OFFSETS
	.align		4
        /*0080*/ 	.byte	0x04, 0x1c
        /*0082*/ 	.short	(.L_27 - .L_26)


	//   ....[0]....
.L_26:
        /*0084*/ 	.word	0x000003c0


	//----- nvinfo : EIATTR_REQNTID
	.align		4
.L_27:
        /*0088*/ 	.byte	0x04, 0x10
        /*008a*/ 	.short	(.L_29 - .L_28)
.L_28:
        /*008c*/ 	.word	0x00000080
        /*0090*/ 	.word	0x00000001
        /*0094*/ 	.word	0x00000001


	//----- nvinfo : EIATTR_CBANK_PARAM_SIZE
	.align		4
.L_29:
        /*0098*/ 	.byte	0x03, 0x19
        /*009a*/ 	.short	0x0034


	//----- nvinfo : EIATTR_PARAM_CBANK
	.align		4
        /*009c*/ 	.byte	0x04, 0x0a
        /*009e*/ 	.short	(.L_31 - .L_30)
	.align		4
.L_30:
        /*00a0*/ 	.word	index@(.nv.constant0.triton_poi_fused__native_batch_norm_legit_no_training_relu_41)
        /*00a4*/ 	.short	0x0210
        /*00a6*/ 	.short	0x0034


	//----- nvinfo : EIATTR_SW_WAR
	.align		4
.L_31:
        /*00a8*/ 	.byte	0x04, 0x36
        /*00aa*/ 	.short	(.L_33 - .L_32)
.L_32:
        /*00ac*/ 	.word	0x00000008
.L_33:


//--------------------- .nv.callgraph             --------------------------
	.section	.nv.callgraph,"",@"SHT_CUDA_CALLGRAPH"
	.align	4
	.sectionentsize	8
	.align		4
        /*0000*/ 	.word	0x00000000
	.align		4
        /*0004*/ 	.word	0xffffffff
	.align		4
        /*0008*/ 	.word	0x00000000
	.align		4
        /*000c*/ 	.word	0xfffffffe
	.align		4
        /*0010*/ 	.word	0x00000000
	.align		4
        /*0014*/ 	.word	0xfffffffd
	.align		4
        /*0018*/ 	.word	0x00000000
	.align		4
        /*001c*/ 	.word	0xfffffffc


//--------------------- .nv.constant4             --------------------------
	.section	.nv.constant4,"a",@progbits
	.align	8
	.align		8
.nv.constant4:
        /*0000*/ 	.dword	_$_str
	.align		8
        /*0008*/ 	.dword	_$_str_$_2


//--------------------- .text.triton_poi_fused__native_batch_norm_legit_no_training_relu_41 --------------------------
	.section	.text.triton_poi_fused__native_batch_norm_legit_no_training_relu_41,"ax",@progbits
	.align	128
        .global         triton_poi_fused__native_batch_norm_legit_no_training_relu_41
        .type           triton_poi_fused__native_batch_norm_legit_no_training_relu_41,@function
        .size           triton_poi_fused__native_batch_norm_legit_no_training_relu_41,(.L_x_1 - triton_poi_fused__native_batch_norm_legit_no_training_relu_41)
        .other          triton_poi_fused__native_batch_norm_legit_no_training_relu_41,@"STO_CUDA_ENTRY STV_DEFAULT"
triton_poi_fused__native_batch_norm_legit_no_training_relu_41:
.text.triton_poi_fused__native_batch_norm_legit_no_training_relu_41:
[----:B------:R-:W-:Y:S01]  /*0000*/  LDC R1, c[0x0][0x28] ;  /* 0x00000a00ff017b82 */ /* 0x000fe20000000800 */
[----:B------:R-:W1:Y:S07]  /*0010*/  S2R R0, SR_TID.X ;  /* 0x0000000000007919 */ /* 0x000e6e0000002100 */
[----:B------:R-:W2:Y:S01]  /*0020*/  LDC.64 R2, c[0x0][0x220] ;  /* 0x00008800ff027b82 */ /* 0x000ea20000000a00 */
[----:B------:R-:W-:Y:S01]  /*0030*/  ULDC.64 UR4, c[0x0][0x208] ;  /* 0x0000820000047ab9 */ /* 0x000fe20000000a00 */
[----:B------:R-:W3:Y:S06]  /*0040*/  S2R R5, SR_CTAID.X ;  /* 0x0000000000057919 */ /* 0x000eec0000002500 */
[----:B------:R-:W4:Y:S08]  /*0050*/  LDC.64 R6, c[0x0][0x218] ;  /* 0x00008600ff067b82 */ /* 0x000f300000000a00 */
[----:B------:R-:W5:Y:S08]  /*0060*/  LDC.64 R8, c[0x0][0x228] ;  /* 0x00008a00ff087b82 */ /* 0x000f700000000a00 */
[----:B------:R-:W5:Y:S01]  /*0070*/  LDC.64 R10, c[0x0][0x230] ;  /* 0x00008c00ff0a7b82 */ /* 0x000f620000000a00 */
[----:B-1----:R-:W-:-:S04]  /*0080*/  SHF.L.U32 R0, R0, 0x1, RZ ;  /* 0x0000000100007819 */ /* 0x002fc800000006ff */
[----:B------:R-:W-:-:S04]  /*0090*/  LOP3.LUT R0, R0, 0xfe, RZ, 0xc0, !PT ;  /* 0x000000fe00007812 */ /* 0x000fc800078ec0ff */
[----:B---3--:R-:W-:-:S05]  /*00a0*/  LEA R0, R5, R0, 0x8 ;  /* 0x0000000005007211 */ /* 0x008fca00078e40ff */
[----:B------:R-:W-:-:S05]  /*00b0*/  IMAD.HI R4, R0, 0x2aaaaaab, RZ ;  /* 0x2aaaaaab00047827 */ /* 0x000fca00078e02ff */
[----:B------:R-:W-:-:S04]  /*00c0*/  SHF.R.U32.HI R5, RZ, 0x1f, R4 ;  /* 0x0000001fff057819 */ /* 0x000fc80000011604 */
[----:B------:R-:W-:-:S05]  /*00d0*/  LEA.HI R5, R4, R5, RZ, 0x1e ;  /* 0x0000000504057211 */ /* 0x000fca00078ff0ff */
[----:B------:R-:W-:Y:S02]  /*00e0*/  IMAD R13, R5, -0x18, R0 ;  /* 0xffffffe8050d7824 */ /* 0x000fe400078e0200 */
[----:B------:R-:W1:Y:S02]  /*00f0*/  LDC.64 R4, c[0x0][0x210] ;  /* 0x00008400ff047b82 */ /* 0x000e640000000a00 */
[----:B--2---:R-:W-:-:S06]  /*0100*/  IMAD.WIDE R2, R13, 0x4, R2 ;  /* 0x000000040d027825 */ /* 0x004fcc00078e0202 */
[----:B------:R-:W2:Y:S01]  /*0110*/  LDG.E.EL.64 R2, desc[UR4][R2.64] ;  /* 0x0000000402027981 */ /* 0x000ea2000c2e1b00 */
[----:B----4-:R-:W-:-:S04]  /*0120*/  IMAD.WIDE R6, R13, 0x4, R6 ;  /* 0x000000040d067825 */ /* 0x010fc800078e0206 */
[C---:B-----5:R-:W-:Y:S02]  /*0130*/  IMAD.WIDE R8, R13.reuse, 0x4, R8 ;  /* 0x000000040d087825 */ /* 0x060fe400078e0208 */
[----:B------:R-:W3:Y:S02]  /*0140*/  LDG.E.EL.64 R6, desc[UR4][R6.64] ;  /* 0x0000000406067981 */ /* 0x000ee4000c2e1b00 */
[----:B0-----:R-:W-:Y:S02]  /*0150*/  IMAD.WIDE R10, R13, 0x4, R10 ;  /* 0x000000040d0a7825 */ /* 0x001fe400078e020a */
[----:B------:R-:W4:Y:S04]  /*0160*/  LDG.E.EL.64 R8, desc[UR4][R8.64] ;  /* 0x0000000408087981 */ /* 0x000f28000c2e1b00 */
[----:B------:R-:W4:Y:S01]  /*0170*/  LDG.E.EL.64 R10, desc[UR4][R10.64] ;  /* 0x000000040a0a7981 */ /* 0x000f22000c2e1b00 */
[----:B-1----:R-:W-:-:S06]  /*0180*/  IMAD.WIDE R4, R0, 0x4, R4 ;  /* 0x0000000400047825 */ /* 0x002fcc00078e0204 */
[----:B------:R-:W3:Y:S01]  /*0190*/  LDG.E.64 R4, desc[UR4][R4.64] ;  /* 0x0000000404047981 */ /* 0x000ee2000c1e1b00 */
[----:B------:R-:W-:Y:S01]  /*01a0*/  HFMA2.MMA R14, -RZ, RZ, 1.625, 0 ;  /* 0x3e800000ff0e7435 */ /* 0x000fe200000001ff */
[----:B--2---:R-:W-:Y:S01]  /*01b0*/  FADD R2, R2, 9.9999997473787516356e-06 ;  /* 0x3727c5ac02027421 */ /* 0x004fe20000000000 */
[----:B------:R-:W-:-:S03]  /*01c0*/  FADD R3, R3, 9.9999997473787516356e-06 ;  /* 0x3727c5ac03037421 */ /* 0x000fc60000000000 */
[----:B------:R-:W0:Y:S08]  /*01d0*/  MUFU.SQRT R12, R2 ;  /* 0x00000002000c7308 */ /* 0x000e300000002000 */
[----:B------:R1:W2:Y:S01]  /*01e0*/  MUFU.SQRT R13, R3 ;  /* 0x00000003000d7308 */ /* 0x0002a20000002000 */
[C---:B0-----:R-:W-:Y:S02]  /*01f0*/  FSETP.GT.AND P0, PT, R12.reuse, 8.50705917302346158658e+37, PT ;  /* 0x7e8000000c00780b */ /* 0x041fe40003f04000 */
[----:B------:R-:W-:Y:S01]  /*0200*/  FSETP.GEU.AND P2, PT, R12, 1.175494350822287508e-38, PT ;  /* 0x008000000c00780b */ /* 0x000fe20003f4e000 */
[----:B-1----:R-:W0:Y:S01]  /*0210*/  LDC.64 R2, c[0x0][0x238] ;  /* 0x00008e00ff027b82 */ /* 0x002e220000000a00 */
[----:B--2---:R-:W-:-:S02]  /*0220*/  FSETP.GT.AND P1, PT, R13, 8.50705917302346158658e+37, PT ;  /* 0x7e8000000d00780b */ /* 0x004fc40003f24000 */
[----:B------:R-:W-:-:S07]  /*0230*/  FSETP.GEU.AND P3, PT, R13, 1.175494350822287508e-38, PT ;  /* 0x008000000d00780b */ /* 0x000fce0003f6e000 */
[----:B------:R-:W-:-:S04]  /*0240*/  @P0 FMUL R12, R12, 0.25 ;  /* 0x3e8000000c0c0820 */ /* 0x000fc80000400000 */
[----:B------:R-:W-:Y:S01]  /*0250*/  @!P2 FMUL R12, R12, 16777216 ;  /* 0x4b8000000c0ca820 */ /* 0x000fe20000400000 */
[----:B------:R-:W-:-:S04]  /*0260*/  @P1 FMUL R13, R13, 0.25 ;  /* 0x3e8000000d0d1820 */ /* 0x000fc80000400000 */
[----:B------:R-:W-:Y:S01]  /*0270*/  @!P3 FMUL R13, R13, 16777216 ;  /* 0x4b8000000d0db820 */ /* 0x000fe20000400000 */
[----:B------:R-:W1:Y:S01]  /*0280*/  MUFU.RCP R12, R12 ;  /* 0x0000000c000c7308 */ /* 0x000e620000001000 */
[----:B------:R-:W-:-:S07]  /*0290*/  FSEL R15, R14, 1, P0 ;  /* 0x3f8000000e0f7808 */ /* 0x000fce0000000000 */
[----:B------:R-:W2:Y:S01]  /*02a0*/  MUFU.RCP R13, R13 ;  /* 0x0000000d000d7308 */ /* 0x000ea20000001000 */
[----:B------:R-:W-:Y:S01]  /*02b0*/  FSEL R14, R14, 1, P1 ;  /* 0x3f8000000e0e7808 */ /* 0x000fe20000800000 */
[----:B------:R-:W-:-:S04]  /*02c0*/  @!P2 FMUL R15, R15, 16777216 ;  /* 0x4b8000000f0fa820 */ /* 0x000fc80000400000 */
[----:B------:R-:W-:Y:S01]  /*02d0*/  @!P3 FMUL R14, R14, 16777216 ;  /* 0x4b8000000e0eb820 */ /* 0x000fe20000400000 */
[----:B---3--:R-:W-:Y:S01]  /*02e0*/  FADD R5, R5, -R7 ;  /* 0x8000000705057221 */ /* 0x008fe20000000000 */
[----:B------:R-:W-:Y:S01]  /*02f0*/  FADD R4, R4, -R6 ;  /* 0x8000000604047221 */ /* 0x000fe20000000000 */
[----:B-1----:R-:W-:Y:S01]  /*0300*/  FMUL R15, R12, R15 ;  /* 0x0000000f0c0f7220 */ /* 0x002fe20000400000 */
[----:B--2---:R-:W-:-:S03]  /*0310*/  FMUL R14, R13, R14 ;  /* 0x0000000e0d0e7220 */ /* 0x004fc60000400000 */
[----:B------:R-:W-:Y:S01]  /*0320*/  FMUL R15, R4, R15 ;  /* 0x0000000f040f7220 */ /* 0x000fe20000400000 */
[----:B------:R-:W-:-:S03]  /*0330*/  FMUL R14, R5, R14 ;  /* 0x0000000e050e7220 */ /* 0x000fc60000400000 */
[----:B----4-:R-:W-:Y:S01]  /*0340*/  FFMA R8, R8, R15, R10 ;  /* 0x0000000f08087223 */ /* 0x010fe2000000000a */
[----:B------:R-:W-:-:S04]  /*0350*/  FFMA R9, R9, R14, R11 ;  /* 0x0000000e09097223 */ /* 0x000fc8000000000b */
[----:B------:R-:W-:Y:S02]  /*0360*/  FSETP.GEU.AND P0, PT, R8, RZ, PT ;  /* 0x000000ff0800720b */ /* 0x000fe40003f0e000 */
[C---:B------:R-:W-:Y:S01]  /*0370*/  FSETP.GEU.AND P1, PT, R9.reuse, RZ, PT ;  /* 0x000000ff0900720b */ /* 0x040fe20003f2e000 */
[----:B0-----:R-:W-:Y:S01]  /*0380*/  IMAD.WIDE R2, R0, 0x4, R2 ;  /* 0x0000000400027825 */ /* 0x001fe200078e0202 */
[----:B------:R-:W-:Y:S02]  /*0390*/  FSEL R8, R8, RZ, P0 ;  /* 0x000000ff08087208 */ /* 0x000fe40000000000 */
[----:B------:R-:W-:-:S05]  /*03a0*/  FSEL R9, R9, RZ, P1 ;  /* 0x000000ff09097208 */ /* 0x000fca0000800000 */
[----:B------:R-:W-:Y:S01]  /*03b0*/  STG.E.64 desc[UR4][R2.64], R8 ;  /* 0x0000000802007986 */ /* 0x000fe2000c101b04 */
[----:B------:R-:W-:Y:S05]  /*03c0*/  EXIT ;  /* 0x000000000000794d */ /* 0x000fea0003800000 */
.L_x_0:
[----:B------:R-:W-:-:S00]  /*03d0*/  BRA `(.L_x_0) ;  /* 0xfffffffc00fc7947 */ /* 0x000fc0000383ffff */
[----:B------:R-:W-:-:S00]  /*03e0*/  NOP ;  /* 0x0000000000007918 */ /* 0x000fc00000000000 */
        /* <DEDUP_REMOVED lines=9> */
.L_x_1:


//--------------------- .nv.global.init           --------------------------
	.section	.nv.global.init,"aw",@progbits
.nv.global.init:
	.type		_$_str,@object
	.size		_$_str,(_$_str_$_2 - _$_str)
_$_str:
        /*0000*/ 	.byte	0x5f, 0x5f, 0x43, 0x55, 0x44, 0x41, 0x5f, 0x46, 0x54, 0x5a, 0x00
	.type		_$_str_$_2,@object
	.size		_$_str_$_2,(.L_1 - _$_str_$_2)
_$_str_$_2:
        /*000b*/ 	.byte	0x5f, 0x5f, 0x43, 0x55, 0x44, 0x41, 0x5f, 0x50, 0x52, 0x45, 0x43, 0x5f, 0x53, 0x51, 0x52, 0x54
        /*001b*/ 	.byte	0x00
.L_1:


//--------------------- .nv.constant0.triton_poi_fused__native_batch_norm_legit_no_training_relu_41 --------------------------
	.section	.nv.constant0.triton_poi_fused__native_batch_norm_legit_no_training_relu_41,"a",@progbits
	.sectionflags	@""
	.align	4
.nv.constant0.triton_poi_fused__native_batch_norm_legit_no_training_relu_41:
	.zero		580
